//
// Generated by NVIDIA NVVM Compiler
//
// Compiler Build ID: CL-36424714
// Cuda compilation tools, release 13.0, V13.0.88
// Based on NVVM 20.0.0
//

.version 9.0
.target sm_100
.address_size 64

	// .globl	_Z5saxpyifPfS_

.visible .entry _Z5saxpyifPfS_(
	.param .u32 _Z5saxpyifPfS__param_0,
	.param .f32 _Z5saxpyifPfS__param_1,
	.param .u64 .ptr .align 1 _Z5saxpyifPfS__param_2,
	.param .u64 .ptr .align 1 _Z5saxpyifPfS__param_3
)
{
	.reg .pred 	%p<3>;
	.reg .b32 	%r<11>;
	.reg .b32 	%f<5>;
	.reg .b64 	%rd<8>;

	ld.param.u32 	%r6, [_Z5saxpyifPfS__param_0];
	ld.param.f32 	%f1, [_Z5saxpyifPfS__param_1];
	ld.param.u64 	%rd3, [_Z5saxpyifPfS__param_2];
	ld.param.u64 	%rd4, [_Z5saxpyifPfS__param_3];
	mov.u32 	%r7, %ctaid.x;
	mov.u32 	%r1, %ntid.x;
	mov.u32 	%r8, %tid.x;
	mad.lo.s32 	%r10, %r7, %r1, %r8;
	setp.ge.s32 	%p1, %r10, %r6;
	@%p1 bra 	$L__BB0_3;
	mov.u32 	%r9, %nctaid.x;
	mul.lo.s32 	%r3, %r1, %r9;
	cvta.to.global.u64 	%rd1, %rd3;
	cvta.to.global.u64 	%rd2, %rd4;
$L__BB0_2:
	mul.wide.s32 	%rd5, %r10, 4;
	add.s64 	%rd6, %rd1, %rd5;
	ld.global.f32 	%f2, [%rd6];
	add.s64 	%rd7, %rd2, %rd5;
	ld.global.f32 	%f3, [%rd7];
	fma.rn.f32 	%f4, %f1, %f2, %f3;
	st.global.f32 	[%rd7], %f4;
	add.s32 	%r10, %r10, %r3;
	setp.lt.s32 	%p2, %r10, %r6;
	@%p2 bra 	$L__BB0_2;
$L__BB0_3:
	ret;

}


// ===== COMPILED SASS (sm_100) =====

	.target	sm_100

	.elftype	@"ET_EXEC"


//--------------------- .note.nv.tkinfo           --------------------------
	.section	.note.nv.tkinfo,"",@"SHT_NOTE"
	.sectionflags	@"SHF_NOTE_NV_TKINFO"
	.tkinfo
        /*0018*/ 	.word	0x00000002
        /*0030*/ 	.string	""
        /*0030*/ 	.string	"ptxas"
        /*0030*/ 	.string	"Cuda compilation tools, release 13.0, V13.0.88"
        /*0030*/ 	.string	"Build cuda_13.0.r13.0/compiler.36424714_0"
        /*0030*/ 	.string	"-arch sm_100 -m 64 "



//--------------------- .note.nv.cuinfo           --------------------------
	.section	.note.nv.cuinfo,"",@"SHT_NOTE"
	.sectionflags	@"SHF_NOTE_NV_CUINFO"
        /*0018*/ 	.short	0x0002
        /*001a*/ 	.short	0x0064
        /*001c*/ 	.short	0x0082
	.zero		2


//--------------------- .nv.info                  --------------------------
	.section	.nv.info,"",@"SHT_CUDA_INFO"
	.align	4


	//----- nvinfo : EIATTR_REGCOUNT
	.align		4
        /*0000*/ 	.byte	0x04, 0x2f
        /*0002*/ 	.short	(.L_1 - .L_0)
	.align		4
.L_0:
        /*0004*/ 	.word	index@(_Z5saxpyifPfS_)
        /*0008*/ 	.word	0x00000010


	//----- nvinfo : EIATTR_FRAME_SIZE
	.align		4
.L_1:
        /*000c*/ 	.byte	0x04, 0x11
        /*000e*/ 	.short	(.L_3 - .L_2)
	.align		4
.L_2:
        /*0010*/ 	.word	index@(_Z5saxpyifPfS_)
        /*0014*/ 	.word	0x00000000


	//----- nvinfo : EIATTR_MIN_STACK_SIZE
	.align		4
.L_3:
        /*0018*/ 	.byte	0x04, 0x12
        /*001a*/ 	.short	(.L_5 - .L_4)
	.align		4
.L_4:
        /*001c*/ 	.word	index@(_Z5saxpyifPfS_)
        /*0020*/ 	.word	0x00000000
.L_5:


//--------------------- .nv.compat                --------------------------
	.section	.nv.compat,"",@"SHT_CUDA_COMPAT_INFO"
	.align	4
        /*0000*/ 	.byte	0x02, 0x09, 0x00, 0x00, 0x02, 0x02, 0x01, 0x00, 0x02, 0x05, 0x05, 0x00, 0x03, 0x07, 0x01, 0x01
        /*0010*/ 	.byte	0x02, 0x03, 0x00, 0x00, 0x02, 0x06, 0x01, 0x00, 0x04, 0x0b, 0x08, 0x00, 0x09, 0x00, 0x00, 0x00
        /*0020*/ 	.byte	0x00, 0x00, 0x00, 0x00


//--------------------- .nv.info._Z5saxpyifPfS_   --------------------------
	.section	.nv.info._Z5saxpyifPfS_,"",@"SHT_CUDA_INFO"
	.sectionflags	@""
	.align	4


	//----- nvinfo : EIATTR_CUDA_API_VERSION
	.align		4
        /*0000*/ 	.byte	0x04, 0x37
        /*0002*/ 	.short	(.L_7 - .L_6)
.L_6:
        /*0004*/ 	.word	0x00000082


	//----- nvinfo : EIATTR_KPARAM_INFO
	.align		4
.L_7:
        /*0008*/ 	.byte	0x04, 0x17
        /*000a*/ 	.short	(.L_9 - .L_8)
.L_8:
        /*000c*/ 	.word	0x00000000
        /*0010*/ 	.short	0x0003
        /*0012*/ 	.short	0x0010
        /*0014*/ 	.byte	0x00, 0xf5, 0x21, 0x00


	//----- nvinfo : EIATTR_KPARAM_INFO
	.align		4
.L_9:
        /*0018*/ 	.byte	0x04, 0x17
        /*001a*/ 	.short	(.L_11 - .L_10)
.L_10:
        /*001c*/ 	.word	0x00000000
        /*0020*/ 	.short	0x0002
        /*0022*/ 	.short	0x0008
        /*0024*/ 	.byte	0x00, 0xf5, 0x21, 0x00


	//----- nvinfo : EIATTR_KPARAM_INFO
	.align		4
.L_11:
        /*0028*/ 	.byte	0x04, 0x17
        /*002a*/ 	.short	(.L_13 - .L_12)
.L_12:
        /*002c*/ 	.word	0x00000000
        /*0030*/ 	.short	0x0001
        /*0032*/ 	.short	0x0004
        /*0034*/ 	.byte	0x00, 0xf0, 0x11, 0x00


	//----- nvinfo : EIATTR_KPARAM_INFO
	.align		4
.L_13:
        /*0038*/ 	.byte	0x04, 0x17
        /*003a*/ 	.short	(.L_15 - .L_14)
.L_14:
        /*003c*/ 	.word	0x00000000
        /*0040*/ 	.short	0x0000
        /*0042*/ 	.short	0x0000
        /*0044*/ 	.byte	0x00, 0xf0, 0x11, 0x00


	//----- nvinfo : EIATTR_SPARSE_MMA_MASK
	.align		4
.L_15:
        /*0048*/ 	.byte	0x03, 0x50
        /*004a*/ 	.short	0x0000


	//----- nvinfo : EIATTR_MAXREG_COUNT
	.align		4
        /*004c*/ 	.byte	0x03, 0x1b
        /*004e*/ 	.short	0x00ff


	//----- nvinfo : EIATTR_MERCURY_ISA_VERSION
	.align		4
        /*0050*/ 	.byte	0x03, 0x5f
        /*0052*/ 	.short	0x0101


	//----- nvinfo : EIATTR_VRC_CTA_INIT_COUNT
	.align		4
        /*0054*/ 	.byte	0x02, 0x4a
	.zero		1
	.zero		1


	//----- nvinfo : EIATTR_EXIT_INSTR_OFFSETS
	.align		4
        /*0058*/ 	.byte	0x04, 0x1c
        /*005a*/ 	.short	(.L_17 - .L_16)


	//   ....[0]....
.L_16:
        /*005c*/ 	.word	0x00000070


	//   ....[1]....
        /*0060*/ 	.word	0x00000170


	//----- nvinfo : EIATTR_CRS_STACK_SIZE
	.align		4
.L_17:
        /*0064*/ 	.byte	0x04, 0x1e
        /*0066*/ 	.short	(.L_19 - .L_18)
.L_18:
        /*0068*/ 	.word	0x00000000


	//----- nvinfo : EIATTR_CBANK_PARAM_SIZE
	.align		4
.L_19:
        /*006c*/ 	.byte	0x03, 0x19
        /*006e*/ 	.short	0x0018


	//----- nvinfo : EIATTR_PARAM_CBANK
	.align		4
        /*0070*/ 	.byte	0x04, 0x0a
        /*0072*/ 	.short	(.L_21 - .L_20)
	.align		4
.L_20:
        /*0074*/ 	.word	index@(.nv.constant0._Z5saxpyifPfS_)
        /*0078*/ 	.short	0x0380
        /*007a*/ 	.short	0x0018


	//----- nvinfo : EIATTR_SW_WAR
	.align		4
.L_21:
        /*007c*/ 	.byte	0x04, 0x36
        /*007e*/ 	.short	(.L_23 - .L_22)
.L_22:
        /*0080*/ 	.word	0x00000008
.L_23:


//--------------------- .nv.callgraph             --------------------------
	.section	.nv.callgraph,"",@"SHT_CUDA_CALLGRAPH"
	.align	4
	.sectionentsize	8
	.align		4
        /*0000*/ 	.word	0x00000000
	.align		4
        /*0004*/ 	.word	0xffffffff
	.align		4
        /*0008*/ 	.word	0x00000000
	.align		4
        /*000c*/ 	.word	0xfffffffe
	.align		4
        /*0010*/ 	.word	0x00000000
	.align		4
        /*0014*/ 	.word	0xfffffffd
	.align		4
        /*0018*/ 	.word	0x00000000
	.align		4
        /*001c*/ 	.word	0xfffffffc


//--------------------- .text._Z5saxpyifPfS_      --------------------------
	.section	.text._Z5saxpyifPfS_,"ax",@progbits
	.align	128
        .global         _Z5saxpyifPfS_
        .type           _Z5saxpyifPfS_,@function
        .size           _Z5saxpyifPfS_,(.L_x_2 - _Z5saxpyifPfS_)
        .other          _Z5saxpyifPfS_,@"STO_CUDA_ENTRY STV_DEFAULT"
_Z5saxpyifPfS_:
.text._Z5saxpyifPfS_:
[----:B------:R-:W-:Y:S01]  /*0000*/  LDC R1, c[0x0][0x37c] ;  /* 0x0000df00ff017b82 */ /* 0x000fe20000000800 */
[----:B------:R-:W0:Y:S07]  /*0010*/  S2R R0, SR_TID.X ;  /* 0x0000000000007919 */ /* 0x000e2e0000002100 */
[----:B------:R-:W0:Y:S01]  /*0020*/  S2UR UR4, SR_CTAID.X ;  /* 0x00000000000479c3 */ /* 0x000e220000002500 */
[----:B------:R-:W1:Y:S07]  /*0030*/  LDCU UR5, c[0x0][0x380] ;  /* 0x00007000ff0577ac */ /* 0x000e6e0008000800 */
[----:B------:R-:W0:Y:S02]  /*0040*/  LDC R11, c[0x0][0x360] ;  /* 0x0000d800ff0b7b82 */ /* 0x000e240000000800 */
[----:B0-----:R-:W-:-:S05]  /*0050*/  IMAD R0, R11, UR4, R0 ;  /* 0x000000040b007c24 */ /* 0x001fca000f8e0200 */
[----:B-1----:R-:W-:-:S13]  /*0060*/  ISETP.GE.AND P0, PT, R0, UR5, PT ;  /* 0x0000000500007c0c */ /* 0x002fda000bf06270 */
[----:B------:R-:W-:Y:S05]  /*0070*/  @P0 EXIT ;  /* 0x000000000000094d */ /* 0x000fea0003800000 */
[----:B------:R-:W0:Y:S01]  /*0080*/  LDC.64 R6, c[0x0][0x388] ;  /* 0x0000e200ff067b82 */ /* 0x000e220000000a00 */
[----:B------:R-:W1:Y:S01]  /*0090*/  LDCU UR4, c[0x0][0x370] ;  /* 0x00006e00ff0477ac */ /* 0x000e620008000800 */
[----:B------:R-:W2:Y:S06]  /*00a0*/  LDCU.64 UR6, c[0x0][0x358] ;  /* 0x00006b00ff0677ac */ /* 0x000eac0008000a00 */
[----:B------:R-:W3:Y:S01]  /*00b0*/  LDC.64 R8, c[0x0][0x390] ;  /* 0x0000e400ff087b82 */ /* 0x000ee20000000a00 */
[----:B------:R-:W4:Y:S01]  /*00c0*/  LDCU UR8, c[0x0][0x384] ;  /* 0x00007080ff0877ac */ /* 0x000f220008000800 */
[----:B-1----:R-:W-:-:S07]  /*00d0*/  IMAD R11, R11, UR4, RZ ;  /* 0x000000040b0b7c24 */ /* 0x002fce000f8e02ff */
.L_x_0:
[----:B0-----:R-:W-:-:S04]  /*00e0*/  IMAD.WIDE R2, R0, 0x4, R6 ;  /* 0x0000000400027825 */ /* 0x001fc800078e0206 */
[----:B-1-3--:R-:W-:Y:S02]  /*00f0*/  IMAD.WIDE R4, R0, 0x4, R8 ;  /* 0x0000000400047825 */ /* 0x00afe400078e0208 */
[----:B--2---:R-:W4:Y:S04]  /*0100*/  LDG.E R2, desc[UR6][R2.64] ;  /* 0x0000000602027981 */ /* 0x004f28000c1e1900 */
[----:B------:R-:W4:Y:S01]  /*0110*/  LDG.E R13, desc[UR6][R4.64] ;  /* 0x00000006040d7981 */ /* 0x000f22000c1e1900 */
[----:B------:R-:W-:-:S04]  /*0120*/  IADD3 R0, PT, PT, R11, R0, RZ ;  /* 0x000000000b007210 */ /* 0x000fc80007ffe0ff */
[----:B------:R-:W-:Y:S01]  /*0130*/  ISETP.GE.AND P0, PT, R0, UR5, PT ;  /* 0x0000000500007c0c */ /* 0x000fe2000bf06270 */
[----:B----4-:R-:W-:-:S05]  /*0140*/  FFMA R13, R2, UR8, R13 ;  /* 0x00000008020d7c23 */ /* 0x010fca000800000d */
[----:B------:R1:W-:Y:S07]  /*0150*/  STG.E desc[UR6][R4.64], R13 ;  /* 0x0000000d04007986 */ /* 0x0003ee000c101906 */
[----:B------:R-:W-:Y:S05]  /*0160*/  @!P0 BRA `(.L_x_0) ;  /* 0xfffffffc00dc8947 */ /* 0x000fea000383ffff */
[----:B------:R-:W-:Y:S05]  /*0170*/  EXIT ;  /* 0x000000000000794d */ /* 0x000fea0003800000 */
.L_x_1:
[----:B------:R-:W-:-:S00]  /*0180*/  BRA `(.L_x_1) ;  /* 0xfffffffc00fc7947 */ /* 0x000fc0000383ffff */
[----:B------:R-:W-:-:S00]  /*0190*/  NOP ;  /* 0x0000000000007918 */ /* 0x000fc00000000000 */
        /* <DEDUP_REMOVED lines=14> */
.L_x_2:


//--------------------- .nv.shared.reserved.0     --------------------------
	.section	.nv.shared.reserved.0,"aw",@nobits
	.weak		__nv_reservedSMEM_offset_0_alias
	.size		__nv_reservedSMEM_offset_0_alias, 0, 64
	.other		__nv_reservedSMEM_offset_0_alias,@"STO_CUDA_RESERVED_SHARED STV_DEFAULT"
__nv_reservedSMEM_offset_0_alias:
	.zero		0
	.zero		64


//--------------------- .nv.constant0._Z5saxpyifPfS_ --------------------------
	.section	.nv.constant0._Z5saxpyifPfS_,"a",@progbits
	.sectionflags	@""
	.align	4
.nv.constant0._Z5saxpyifPfS_:
	.zero		920


//--------------------- SYMBOLS --------------------------

	.type		.nv.reservedSmem.offset0,@object
	.size		.nv.reservedSmem.offset0,0x4
